//
// Generated by NVIDIA NVVM Compiler
//
// Compiler Build ID: CL-36424714
// Cuda compilation tools, release 13.0, V13.0.88
// Based on NVVM 20.0.0
//

.version 9.0
.target sm_100
.address_size 64

	// .globl	_Z18tile_add_64_kernelPfS_S_
.global .align 4 .b8 a[32768];
.global .align 4 .b8 b[32768];
.global .align 4 .b8 result[32768];

.visible .entry _Z18tile_add_64_kernelPfS_S_(
	.param .u64 .ptr .align 1 _Z18tile_add_64_kernelPfS_S__param_0,
	.param .u64 .ptr .align 1 _Z18tile_add_64_kernelPfS_S__param_1,
	.param .u64 .ptr .align 1 _Z18tile_add_64_kernelPfS_S__param_2
)
{
	.reg .pred 	%p<4>;
	.reg .b32 	%r<11>;
	.reg .b32 	%f<4>;
	.reg .b64 	%rd<22>;

	ld.param.u64 	%rd1, [_Z18tile_add_64_kernelPfS_S__param_0];
	ld.param.u64 	%rd2, [_Z18tile_add_64_kernelPfS_S__param_1];
	ld.param.u64 	%rd3, [_Z18tile_add_64_kernelPfS_S__param_2];
	mov.u32 	%r3, %tid.y;
	mov.u32 	%r4, %ctaid.y;
	mov.u32 	%r5, %ntid.y;
	mad.lo.s32 	%r1, %r4, %r5, %r3;
	mov.u32 	%r6, %tid.x;
	mov.u32 	%r7, %ctaid.x;
	mov.u32 	%r8, %ntid.x;
	mad.lo.s32 	%r2, %r7, %r8, %r6;
	setp.gt.u32 	%p1, %r1, 63;
	setp.gt.s32 	%p2, %r2, 127;
	or.pred  	%p3, %p1, %p2;
	@%p3 bra 	$L__BB0_2;
	cvta.to.global.u64 	%rd4, %rd1;
	cvta.to.global.u64 	%rd5, %rd2;
	cvta.to.global.u64 	%rd6, %rd3;
	shl.b32 	%r9, %r1, 7;
	add.s32 	%r10, %r9, %r2;
	mul.wide.s32 	%rd7, %r10, 4;
	add.s64 	%rd8, %rd4, %rd7;
	ld.global.f32 	%f1, [%rd8];
	mul.wide.u32 	%rd9, %r1, 512;
	mov.u64 	%rd10, a;
	add.s64 	%rd11, %rd10, %rd9;
	mul.wide.s32 	%rd12, %r2, 4;
	add.s64 	%rd13, %rd11, %rd12;
	st.global.f32 	[%rd13], %f1;
	add.s64 	%rd14, %rd5, %rd7;
	ld.global.f32 	%f2, [%rd14];
	mov.u64 	%rd15, b;
	add.s64 	%rd16, %rd15, %rd9;
	add.s64 	%rd17, %rd16, %rd12;
	st.global.f32 	[%rd17], %f2;
	add.f32 	%f3, %f1, %f2;
	mov.u64 	%rd18, result;
	add.s64 	%rd19, %rd18, %rd9;
	add.s64 	%rd20, %rd19, %rd12;
	st.global.f32 	[%rd20], %f3;
	add.s64 	%rd21, %rd6, %rd7;
	st.global.f32 	[%rd21], %f3;
$L__BB0_2:
	ret;

}


// ===== COMPILED SASS (sm_100) =====

	.target	sm_100

	.elftype	@"ET_EXEC"


//--------------------- .note.nv.tkinfo           --------------------------
	.section	.note.nv.tkinfo,"",@"SHT_NOTE"
	.sectionflags	@"SHF_NOTE_NV_TKINFO"
	.tkinfo
        /*0018*/ 	.word	0x00000002
        /*0030*/ 	.string	""
        /*0030*/ 	.string	"ptxas"
        /*0030*/ 	.string	"Cuda compilation tools, release 13.0, V13.0.88"
        /*0030*/ 	.string	"Build cuda_13.0.r13.0/compiler.36424714_0"
        /*0030*/ 	.string	"-arch sm_100 -m 64 "



//--------------------- .note.nv.cuinfo           --------------------------
	.section	.note.nv.cuinfo,"",@"SHT_NOTE"
	.sectionflags	@"SHF_NOTE_NV_CUINFO"
        /*0018*/ 	.short	0x0002
        /*001a*/ 	.short	0x0064
        /*001c*/ 	.short	0x0082
	.zero		2


//--------------------- .nv.info                  --------------------------
	.section	.nv.info,"",@"SHT_CUDA_INFO"
	.align	4


	//----- nvinfo : EIATTR_REGCOUNT
	.align		4
        /*0000*/ 	.byte	0x04, 0x2f
        /*0002*/ 	.short	(.L_4 - .L_3)
	.align		4
.L_3:
        /*0004*/ 	.word	index@(_Z18tile_add_64_kernelPfS_S_)
        /*0008*/ 	.word	0x00000014


	//----- nvinfo : EIATTR_FRAME_SIZE
	.align		4
.L_4:
        /*000c*/ 	.byte	0x04, 0x11
        /*000e*/ 	.short	(.L_6 - .L_5)
	.align		4
.L_5:
        /*0010*/ 	.word	index@(_Z18tile_add_64_kernelPfS_S_)
        /*0014*/ 	.word	0x00000000


	//----- nvinfo : EIATTR_MIN_STACK_SIZE
	.align		4
.L_6:
        /*0018*/ 	.byte	0x04, 0x12
        /*001a*/ 	.short	(.L_8 - .L_7)
	.align		4
.L_7:
        /*001c*/ 	.word	index@(_Z18tile_add_64_kernelPfS_S_)
        /*0020*/ 	.word	0x00000000
.L_8:


//--------------------- .nv.compat                --------------------------
	.section	.nv.compat,"",@"SHT_CUDA_COMPAT_INFO"
	.align	4
        /*0000*/ 	.byte	0x02, 0x09, 0x00, 0x00, 0x02, 0x02, 0x01, 0x00, 0x02, 0x05, 0x05, 0x00, 0x03, 0x07, 0x01, 0x01
        /*0010*/ 	.byte	0x02, 0x03, 0x00, 0x00, 0x02, 0x06, 0x01, 0x00, 0x04, 0x0b, 0x08, 0x00, 0x09, 0x00, 0x00, 0x00
        /*0020*/ 	.byte	0x00, 0x00, 0x00, 0x00


//--------------------- .nv.info._Z18tile_add_64_kernelPfS_S_ --------------------------
	.section	.nv.info._Z18tile_add_64_kernelPfS_S_,"",@"SHT_CUDA_INFO"
	.sectionflags	@""
	.align	4


	//----- nvinfo : EIATTR_CUDA_API_VERSION
	.align		4
        /*0000*/ 	.byte	0x04, 0x37
        /*0002*/ 	.short	(.L_10 - .L_9)
.L_9:
        /*0004*/ 	.word	0x00000082


	//----- nvinfo : EIATTR_KPARAM_INFO
	.align		4
.L_10:
        /*0008*/ 	.byte	0x04, 0x17
        /*000a*/ 	.short	(.L_12 - .L_11)
.L_11:
        /*000c*/ 	.word	0x00000000
        /*0010*/ 	.short	0x0002
        /*0012*/ 	.short	0x0010
        /*0014*/ 	.byte	0x00, 0xf5, 0x21, 0x00


	//----- nvinfo : EIATTR_KPARAM_INFO
	.align		4
.L_12:
        /*0018*/ 	.byte	0x04, 0x17
        /*001a*/ 	.short	(.L_14 - .L_13)
.L_13:
        /*001c*/ 	.word	0x00000000
        /*0020*/ 	.short	0x0001
        /*0022*/ 	.short	0x0008
        /*0024*/ 	.byte	0x00, 0xf5, 0x21, 0x00


	//----- nvinfo : EIATTR_KPARAM_INFO
	.align		4
.L_14:
        /*0028*/ 	.byte	0x04, 0x17
        /*002a*/ 	.short	(.L_16 - .L_15)
.L_15:
        /*002c*/ 	.word	0x00000000
        /*0030*/ 	.short	0x0000
        /*0032*/ 	.short	0x0000
        /*0034*/ 	.byte	0x00, 0xf5, 0x21, 0x00


	//----- nvinfo : EIATTR_SPARSE_MMA_MASK
	.align		4
.L_16:
        /*0038*/ 	.byte	0x03, 0x50
        /*003a*/ 	.short	0x0000


	//----- nvinfo : EIATTR_MAXREG_COUNT
	.align		4
        /*003c*/ 	.byte	0x03, 0x1b
        /*003e*/ 	.short	0x00ff


	//----- nvinfo : EIATTR_MERCURY_ISA_VERSION
	.align		4
        /*0040*/ 	.byte	0x03, 0x5f
        /*0042*/ 	.short	0x0101


	//----- nvinfo : EIATTR_VRC_CTA_INIT_COUNT
	.align		4
        /*0044*/ 	.byte	0x02, 0x4a
	.zero		1
	.zero		1


	//----- nvinfo : EIATTR_EXIT_INSTR_OFFSETS
	.align		4
        /*0048*/ 	.byte	0x04, 0x1c
        /*004a*/ 	.short	(.L_18 - .L_17)


	//   ....[0]....
.L_17:
        /*004c*/ 	.word	0x000000b0


	//   ....[1]....
        /*0050*/ 	.word	0x00000240


	//----- nvinfo : EIATTR_CBANK_PARAM_SIZE
	.align		4
.L_18:
        /*0054*/ 	.byte	0x03, 0x19
        /*0056*/ 	.short	0x0018


	//----- nvinfo : EIATTR_PARAM_CBANK
	.align		4
        /*0058*/ 	.byte	0x04, 0x0a
        /*005a*/ 	.short	(.L_20 - .L_19)
	.align		4
.L_19:
        /*005c*/ 	.word	index@(.nv.constant0._Z18tile_add_64_kernelPfS_S_)
        /*0060*/ 	.short	0x0380
        /*0062*/ 	.short	0x0018


	//----- nvinfo : EIATTR_SW_WAR
	.align		4
.L_20:
        /*0064*/ 	.byte	0x04, 0x36
        /*0066*/ 	.short	(.L_22 - .L_21)
.L_21:
        /*0068*/ 	.word	0x00000008
.L_22:


//--------------------- .nv.callgraph             --------------------------
	.section	.nv.callgraph,"",@"SHT_CUDA_CALLGRAPH"
	.align	4
	.sectionentsize	8
	.align		4
        /*0000*/ 	.word	0x00000000
	.align		4
        /*0004*/ 	.word	0xffffffff
	.align		4
        /*0008*/ 	.word	0x00000000
	.align		4
        /*000c*/ 	.word	0xfffffffe
	.align		4
        /*0010*/ 	.word	0x00000000
	.align		4
        /*0014*/ 	.word	0xfffffffd
	.align		4
        /*0018*/ 	.word	0x00000000
	.align		4
        /*001c*/ 	.word	0xfffffffc


//--------------------- .nv.constant4             --------------------------
	.section	.nv.constant4,"a",@progbits
	.align	8
	.align		8
.nv.constant4:
        /*0000*/ 	.dword	a
	.align		8
        /*0008*/ 	.dword	b
	.align		8
        /*0010*/ 	.dword	result


//--------------------- .text._Z18tile_add_64_kernelPfS_S_ --------------------------
	.section	.text._Z18tile_add_64_kernelPfS_S_,"ax",@progbits
	.align	128
        .global         _Z18tile_add_64_kernelPfS_S_
        .type           _Z18tile_add_64_kernelPfS_S_,@function
        .size           _Z18tile_add_64_kernelPfS_S_,(.L_x_1 - _Z18tile_add_64_kernelPfS_S_)
        .other          _Z18tile_add_64_kernelPfS_S_,@"STO_CUDA_ENTRY STV_DEFAULT"
_Z18tile_add_64_kernelPfS_S_:
.text._Z18tile_add_64_kernelPfS_S_:
[----:B------:R-:W-:Y:S01]  /*0000*/  LDC R1, c[0x0][0x37c] ;  /* 0x0000df00ff017b82 */ /* 0x000fe20000000800 */
[----:B------:R-:W0:Y:S07]  /*0010*/  S2R R2, SR_TID.X ;  /* 0x0000000000027919 */ /* 0x000e2e0000002100 */
[----:B------:R-:W1:Y:S01]  /*0020*/  LDC R0, c[0x0][0x364] ;  /* 0x0000d900ff007b82 */ /* 0x000e620000000800 */
[----:B------:R-:W1:Y:S07]  /*0030*/  S2R R3, SR_TID.Y ;  /* 0x0000000000037919 */ /* 0x000e6e0000002200 */
[----:B------:R-:W0:Y:S08]  /*0040*/  S2UR UR5, SR_CTAID.X ;  /* 0x00000000000579c3 */ /* 0x000e300000002500 */
[----:B------:R-:W0:Y:S08]  /*0050*/  LDC R5, c[0x0][0x360] ;  /* 0x0000d800ff057b82 */ /* 0x000e300000000800 */
[----:B------:R-:W1:Y:S01]  /*0060*/  S2UR UR4, SR_CTAID.Y ;  /* 0x00000000000479c3 */ /* 0x000e620000002600 */
[----:B0-----:R-:W-:-:S05]  /*0070*/  IMAD R2, R5, UR5, R2 ;  /* 0x0000000505027c24 */ /* 0x001fca000f8e0202 */
[----:B------:R-:W-:Y:S01]  /*0080*/  ISETP.GT.AND P0, PT, R2, 0x7f, PT ;  /* 0x0000007f0200780c */ /* 0x000fe20003f04270 */
[----:B-1----:R-:W-:-:S05]  /*0090*/  IMAD R3, R0, UR4, R3 ;  /* 0x0000000400037c24 */ /* 0x002fca000f8e0203 */
[----:B------:R-:W-:-:S13]  /*00a0*/  ISETP.GT.U32.OR P0, PT, R3, 0x3f, P0 ;  /* 0x0000003f0300780c */ /* 0x000fda0000704470 */
[----:B------:R-:W-:Y:S05]  /*00b0*/  @P0 EXIT ;  /* 0x000000000000094d */ /* 0x000fea0003800000 */
[----:B------:R-:W0:Y:S01]  /*00c0*/  LDC.64 R4, c[0x0][0x380] ;  /* 0x0000e000ff047b82 */ /* 0x000e220000000a00 */
[----:B------:R-:W1:Y:S01]  /*00d0*/  LDCU.64 UR4, c[0x0][0x358] ;  /* 0x00006b00ff0477ac */ /* 0x000e620008000a00 */
[----:B------:R-:W-:-:S06]  /*00e0*/  LEA R0, R3, R2, 0x7 ;  /* 0x0000000203007211 */ /* 0x000fcc00078e38ff */
[----:B------:R-:W2:Y:S08]  /*00f0*/  LDC.64 R6, c[0x4][RZ] ;  /* 0x01000000ff067b82 */ /* 0x000eb00000000a00 */
[----:B------:R-:W3:Y:S01]  /*0100*/  LDC.64 R8, c[0x0][0x388] ;  /* 0x0000e200ff087b82 */ /* 0x000ee20000000a00 */
[----:B0-----:R-:W-:-:S07]  /*0110*/  IMAD.WIDE R4, R0, 0x4, R4 ;  /* 0x0000000400047825 */ /* 0x001fce00078e0204 */
[----:B------:R-:W0:Y:S01]  /*0120*/  LDC.64 R10, c[0x4][0x8] ;  /* 0x01000200ff0a7b82 */ /* 0x000e220000000a00 */
[----:B-1----:R-:W4:Y:S01]  /*0130*/  LDG.E R17, desc[UR4][R4.64] ;  /* 0x0000000404117981 */ /* 0x002f22000c1e1900 */
[----:B--2---:R-:W-:-:S06]  /*0140*/  IMAD.WIDE.U32 R6, R3, 0x200, R6 ;  /* 0x0000020003067825 */ /* 0x004fcc00078e0006 */
[----:B------:R-:W1:Y:S01]  /*0150*/  LDC.64 R12, c[0x4][0x10] ;  /* 0x01000400ff0c7b82 */ /* 0x000e620000000a00 */
[----:B------:R-:W-:-:S07]  /*0160*/  IMAD.WIDE R6, R2, 0x4, R6 ;  /* 0x0000000402067825 */ /* 0x000fce00078e0206 */
[----:B------:R-:W2:Y:S01]  /*0170*/  LDC.64 R14, c[0x0][0x390] ;  /* 0x0000e400ff0e7b82 */ /* 0x000ea20000000a00 */
[----:B---3--:R-:W-:Y:S01]  /*0180*/  IMAD.WIDE R8, R0, 0x4, R8 ;  /* 0x0000000400087825 */ /* 0x008fe200078e0208 */
[----:B----4-:R-:W-:Y:S05]  /*0190*/  STG.E desc[UR4][R6.64], R17 ;  /* 0x0000001106007986 */ /* 0x010fea000c101904 */
[----:B------:R-:W3:Y:S01]  /*01a0*/  LDG.E R8, desc[UR4][R8.64] ;  /* 0x0000000408087981 */ /* 0x000ee2000c1e1900 */
[----:B0-----:R-:W-:-:S04]  /*01b0*/  IMAD.WIDE.U32 R4, R3, 0x200, R10 ;  /* 0x0000020003047825 */ /* 0x001fc800078e000a */
[----:B-1----:R-:W-:-:S04]  /*01c0*/  IMAD.WIDE.U32 R10, R3, 0x200, R12 ;  /* 0x00000200030a7825 */ /* 0x002fc800078e000c */
[----:B------:R-:W-:-:S04]  /*01d0*/  IMAD.WIDE R4, R2, 0x4, R4 ;  /* 0x0000000402047825 */ /* 0x000fc800078e0204 */
[----:B------:R-:W-:-:S04]  /*01e0*/  IMAD.WIDE R10, R2, 0x4, R10 ;  /* 0x00000004020a7825 */ /* 0x000fc800078e020a */
[----:B--2---:R-:W-:-:S04]  /*01f0*/  IMAD.WIDE R2, R0, 0x4, R14 ;  /* 0x0000000400027825 */ /* 0x004fc800078e020e */
[----:B---3--:R-:W-:Y:S01]  /*0200*/  FADD R13, R17, R8 ;  /* 0x00000008110d7221 */ /* 0x008fe20000000000 */
[----:B------:R-:W-:Y:S04]  /*0210*/  STG.E desc[UR4][R4.64], R8 ;  /* 0x0000000804007986 */ /* 0x000fe8000c101904 */
[----:B------:R-:W-:Y:S04]  /*0220*/  STG.E desc[UR4][R10.64], R13 ;  /* 0x0000000d0a007986 */ /* 0x000fe8000c101904 */
[----:B------:R-:W-:Y:S01]  /*0230*/  STG.E desc[UR4][R2.64], R13 ;  /* 0x0000000d02007986 */ /* 0x000fe2000c101904 */
[----:B------:R-:W-:Y:S05]  /*0240*/  EXIT ;  /* 0x000000000000794d */ /* 0x000fea0003800000 */
.L_x_0:
[----:B------:R-:W-:-:S00]  /*0250*/  BRA `(.L_x_0) ;  /* 0xfffffffc00fc7947 */ /* 0x000fc0000383ffff */
[----:B------:R-:W-:-:S00]  /*0260*/  NOP ;  /* 0x0000000000007918 */ /* 0x000fc00000000000 */
        /* <DEDUP_REMOVED lines=9> */
.L_x_1:


//--------------------- .nv.shared.reserved.0     --------------------------
	.section	.nv.shared.reserved.0,"aw",@nobits
	.weak		__nv_reservedSMEM_offset_0_alias
	.size		__nv_reservedSMEM_offset_0_alias, 0, 64
	.other		__nv_reservedSMEM_offset_0_alias,@"STO_CUDA_RESERVED_SHARED STV_DEFAULT"
__nv_reservedSMEM_offset_0_alias:
	.zero		0
	.zero		64


//--------------------- .nv.global                --------------------------
	.section	.nv.global,"aw",@nobits
	.align	4
.nv.global:
	.type		result,@object
	.size		result,(a - result)
result:
	.zero		32768
	.type		a,@object
	.size		a,(b - a)
a:
	.zero		32768
	.type		b,@object
	.size		b,(.L_1 - b)
b:
	.zero		32768
.L_1:


//--------------------- .nv.constant0._Z18tile_add_64_kernelPfS_S_ --------------------------
	.section	.nv.constant0._Z18tile_add_64_kernelPfS_S_,"a",@progbits
	.sectionflags	@""
	.align	4
.nv.constant0._Z18tile_add_64_kernelPfS_S_:
	.zero		920


//--------------------- SYMBOLS --------------------------

	.type		.nv.reservedSmem.offset0,@object
	.size		.nv.reservedSmem.offset0,0x4
